//
// Generated by NVIDIA NVVM Compiler
//
// Compiler Build ID: CL-36424714
// Cuda compilation tools, release 13.0, V13.0.88
// Based on NVVM 20.0.0
//

.version 9.0
.target sm_100
.address_size 64

	// .globl	_Z23matvec_kernel_optimizediiPKfS0_S0_Pf

.visible .entry _Z23matvec_kernel_optimizediiPKfS0_S0_Pf(
	.param .u32 _Z23matvec_kernel_optimizediiPKfS0_S0_Pf_param_0,
	.param .u32 _Z23matvec_kernel_optimizediiPKfS0_S0_Pf_param_1,
	.param .u64 .ptr .align 1 _Z23matvec_kernel_optimizediiPKfS0_S0_Pf_param_2,
	.param .u64 .ptr .align 1 _Z23matvec_kernel_optimizediiPKfS0_S0_Pf_param_3,
	.param .u64 .ptr .align 1 _Z23matvec_kernel_optimizediiPKfS0_S0_Pf_param_4,
	.param .u64 .ptr .align 1 _Z23matvec_kernel_optimizediiPKfS0_S0_Pf_param_5
)
{
	.reg .pred 	%p<16>;
	.reg .b32 	%r<76>;
	.reg .b32 	%f<185>;
	.reg .b64 	%rd<52>;

	ld.param.u32 	%r47, [_Z23matvec_kernel_optimizediiPKfS0_S0_Pf_param_0];
	ld.param.u32 	%r46, [_Z23matvec_kernel_optimizediiPKfS0_S0_Pf_param_1];
	ld.param.u64 	%rd20, [_Z23matvec_kernel_optimizediiPKfS0_S0_Pf_param_2];
	ld.param.u64 	%rd18, [_Z23matvec_kernel_optimizediiPKfS0_S0_Pf_param_3];
	ld.param.u64 	%rd21, [_Z23matvec_kernel_optimizediiPKfS0_S0_Pf_param_4];
	ld.param.u64 	%rd19, [_Z23matvec_kernel_optimizediiPKfS0_S0_Pf_param_5];
	cvta.to.global.u64 	%rd1, %rd20;
	cvta.to.global.u64 	%rd2, %rd21;
	mov.u32 	%r48, %ctaid.x;
	mov.u32 	%r49, %ntid.x;
	mov.u32 	%r50, %tid.x;
	mad.lo.s32 	%r1, %r48, %r49, %r50;
	setp.ge.s32 	%p1, %r1, %r47;
	@%p1 bra 	$L__BB0_22;
	setp.lt.s32 	%p2, %r46, 4;
	mov.b32 	%r71, 0;
	mov.f32 	%f184, 0f00000000;
	@%p2 bra 	$L__BB0_8;
	mul.lo.s32 	%r2, %r46, %r1;
	add.s32 	%r53, %r46, -4;
	shr.u32 	%r54, %r53, 2;
	and.b32  	%r3, %r53, -4;
	add.s32 	%r4, %r54, 1;
	and.b32  	%r5, %r4, 3;
	setp.lt.u32 	%p3, %r53, 12;
	mov.f32 	%f184, 0f00000000;
	mov.b32 	%r67, 0;
	@%p3 bra 	$L__BB0_5;
	and.b32  	%r56, %r4, 2147483644;
	neg.s32 	%r66, %r56;
	add.s64 	%rd49, %rd1, 32;
	add.s64 	%rd4, %rd2, 32;
	mov.f32 	%f184, 0f00000000;
	mov.b32 	%r67, 0;
	mov.u32 	%r65, %r2;
$L__BB0_4:
	.pragma "nounroll";
	mul.wide.s32 	%rd22, %r65, 4;
	add.s64 	%rd23, %rd4, %rd22;
	ld.global.nc.f32 	%f25, [%rd23+-32];
	ld.global.nc.f32 	%f26, [%rd49+-32];
	fma.rn.f32 	%f27, %f25, %f26, %f184;
	ld.global.nc.f32 	%f28, [%rd23+-28];
	ld.global.nc.f32 	%f29, [%rd49+-28];
	fma.rn.f32 	%f30, %f28, %f29, %f27;
	ld.global.nc.f32 	%f31, [%rd23+-24];
	ld.global.nc.f32 	%f32, [%rd49+-24];
	fma.rn.f32 	%f33, %f31, %f32, %f30;
	ld.global.nc.f32 	%f34, [%rd23+-20];
	ld.global.nc.f32 	%f35, [%rd49+-20];
	fma.rn.f32 	%f36, %f34, %f35, %f33;
	ld.global.nc.f32 	%f37, [%rd23+-16];
	ld.global.nc.f32 	%f38, [%rd49+-16];
	fma.rn.f32 	%f39, %f37, %f38, %f36;
	ld.global.nc.f32 	%f40, [%rd23+-12];
	ld.global.nc.f32 	%f41, [%rd49+-12];
	fma.rn.f32 	%f42, %f40, %f41, %f39;
	ld.global.nc.f32 	%f43, [%rd23+-8];
	ld.global.nc.f32 	%f44, [%rd49+-8];
	fma.rn.f32 	%f45, %f43, %f44, %f42;
	ld.global.nc.f32 	%f46, [%rd23+-4];
	ld.global.nc.f32 	%f47, [%rd49+-4];
	fma.rn.f32 	%f48, %f46, %f47, %f45;
	ld.global.nc.f32 	%f49, [%rd23];
	ld.global.nc.f32 	%f50, [%rd49];
	fma.rn.f32 	%f51, %f49, %f50, %f48;
	ld.global.nc.f32 	%f52, [%rd23+4];
	ld.global.nc.f32 	%f53, [%rd49+4];
	fma.rn.f32 	%f54, %f52, %f53, %f51;
	ld.global.nc.f32 	%f55, [%rd23+8];
	ld.global.nc.f32 	%f56, [%rd49+8];
	fma.rn.f32 	%f57, %f55, %f56, %f54;
	ld.global.nc.f32 	%f58, [%rd23+12];
	ld.global.nc.f32 	%f59, [%rd49+12];
	fma.rn.f32 	%f60, %f58, %f59, %f57;
	ld.global.nc.f32 	%f61, [%rd23+16];
	ld.global.nc.f32 	%f62, [%rd49+16];
	fma.rn.f32 	%f63, %f61, %f62, %f60;
	ld.global.nc.f32 	%f64, [%rd23+20];
	ld.global.nc.f32 	%f65, [%rd49+20];
	fma.rn.f32 	%f66, %f64, %f65, %f63;
	ld.global.nc.f32 	%f67, [%rd23+24];
	ld.global.nc.f32 	%f68, [%rd49+24];
	fma.rn.f32 	%f69, %f67, %f68, %f66;
	ld.global.nc.f32 	%f70, [%rd23+28];
	ld.global.nc.f32 	%f71, [%rd49+28];
	fma.rn.f32 	%f184, %f70, %f71, %f69;
	add.s32 	%r67, %r67, 16;
	add.s32 	%r66, %r66, 4;
	add.s64 	%rd49, %rd49, 64;
	add.s32 	%r65, %r65, 16;
	setp.eq.s32 	%p4, %r66, 0;
	@%p4 bra 	$L__BB0_5;
	bra.uni 	$L__BB0_4;
$L__BB0_5:
	add.s32 	%r71, %r3, 4;
	setp.eq.s32 	%p5, %r5, 0;
	@%p5 bra 	$L__BB0_8;
	neg.s32 	%r63, %r5;
	add.s64 	%rd5, %rd2, 8;
	add.s32 	%r62, %r67, %r2;
	mul.wide.u32 	%rd24, %r67, 4;
	add.s64 	%rd25, %rd24, %rd1;
	add.s64 	%rd48, %rd25, 8;
$L__BB0_7:
	.pragma "nounroll";
	mul.wide.s32 	%rd26, %r62, 4;
	add.s64 	%rd27, %rd5, %rd26;
	ld.global.nc.f32 	%f72, [%rd27+-8];
	ld.global.nc.f32 	%f73, [%rd48+-8];
	fma.rn.f32 	%f74, %f72, %f73, %f184;
	ld.global.nc.f32 	%f75, [%rd27+-4];
	ld.global.nc.f32 	%f76, [%rd48+-4];
	fma.rn.f32 	%f77, %f75, %f76, %f74;
	ld.global.nc.f32 	%f78, [%rd27];
	ld.global.nc.f32 	%f79, [%rd48];
	fma.rn.f32 	%f80, %f78, %f79, %f77;
	ld.global.nc.f32 	%f81, [%rd27+4];
	ld.global.nc.f32 	%f82, [%rd48+4];
	fma.rn.f32 	%f184, %f81, %f82, %f80;
	add.s32 	%r63, %r63, 1;
	setp.ne.s32 	%p6, %r63, 0;
	add.s32 	%r62, %r62, 4;
	add.s64 	%rd48, %rd48, 16;
	@%p6 bra 	$L__BB0_7;
$L__BB0_8:
	setp.ge.s32 	%p7, %r71, %r46;
	@%p7 bra 	$L__BB0_21;
	mul.lo.s32 	%r16, %r46, %r1;
	sub.s32 	%r17, %r46, %r71;
	and.b32  	%r18, %r17, 15;
	sub.s32 	%r57, %r71, %r46;
	setp.gt.u32 	%p8, %r57, -16;
	@%p8 bra 	$L__BB0_12;
	and.b32  	%r58, %r17, -16;
	neg.s32 	%r69, %r58;
	add.s64 	%rd9, %rd2, 32;
	add.s32 	%r68, %r71, %r16;
	mul.wide.u32 	%rd28, %r71, 4;
	add.s64 	%rd29, %rd28, %rd1;
	add.s64 	%rd50, %rd29, 32;
$L__BB0_11:
	.pragma "nounroll";
	mul.wide.s32 	%rd30, %r68, 4;
	add.s64 	%rd31, %rd9, %rd30;
	ld.global.nc.f32 	%f84, [%rd31+-32];
	ld.global.nc.f32 	%f85, [%rd50+-32];
	fma.rn.f32 	%f86, %f84, %f85, %f184;
	ld.global.nc.f32 	%f87, [%rd31+-28];
	ld.global.nc.f32 	%f88, [%rd50+-28];
	fma.rn.f32 	%f89, %f87, %f88, %f86;
	ld.global.nc.f32 	%f90, [%rd31+-24];
	ld.global.nc.f32 	%f91, [%rd50+-24];
	fma.rn.f32 	%f92, %f90, %f91, %f89;
	ld.global.nc.f32 	%f93, [%rd31+-20];
	ld.global.nc.f32 	%f94, [%rd50+-20];
	fma.rn.f32 	%f95, %f93, %f94, %f92;
	ld.global.nc.f32 	%f96, [%rd31+-16];
	ld.global.nc.f32 	%f97, [%rd50+-16];
	fma.rn.f32 	%f98, %f96, %f97, %f95;
	ld.global.nc.f32 	%f99, [%rd31+-12];
	ld.global.nc.f32 	%f100, [%rd50+-12];
	fma.rn.f32 	%f101, %f99, %f100, %f98;
	ld.global.nc.f32 	%f102, [%rd31+-8];
	ld.global.nc.f32 	%f103, [%rd50+-8];
	fma.rn.f32 	%f104, %f102, %f103, %f101;
	ld.global.nc.f32 	%f105, [%rd31+-4];
	ld.global.nc.f32 	%f106, [%rd50+-4];
	fma.rn.f32 	%f107, %f105, %f106, %f104;
	ld.global.nc.f32 	%f108, [%rd31];
	ld.global.nc.f32 	%f109, [%rd50];
	fma.rn.f32 	%f110, %f108, %f109, %f107;
	ld.global.nc.f32 	%f111, [%rd31+4];
	ld.global.nc.f32 	%f112, [%rd50+4];
	fma.rn.f32 	%f113, %f111, %f112, %f110;
	ld.global.nc.f32 	%f114, [%rd31+8];
	ld.global.nc.f32 	%f115, [%rd50+8];
	fma.rn.f32 	%f116, %f114, %f115, %f113;
	ld.global.nc.f32 	%f117, [%rd31+12];
	ld.global.nc.f32 	%f118, [%rd50+12];
	fma.rn.f32 	%f119, %f117, %f118, %f116;
	ld.global.nc.f32 	%f120, [%rd31+16];
	ld.global.nc.f32 	%f121, [%rd50+16];
	fma.rn.f32 	%f122, %f120, %f121, %f119;
	ld.global.nc.f32 	%f123, [%rd31+20];
	ld.global.nc.f32 	%f124, [%rd50+20];
	fma.rn.f32 	%f125, %f123, %f124, %f122;
	ld.global.nc.f32 	%f126, [%rd31+24];
	ld.global.nc.f32 	%f127, [%rd50+24];
	fma.rn.f32 	%f128, %f126, %f127, %f125;
	ld.global.nc.f32 	%f129, [%rd31+28];
	ld.global.nc.f32 	%f130, [%rd50+28];
	fma.rn.f32 	%f184, %f129, %f130, %f128;
	add.s32 	%r71, %r71, 16;
	add.s32 	%r69, %r69, 16;
	add.s32 	%r68, %r68, 16;
	add.s64 	%rd50, %rd50, 64;
	setp.ne.s32 	%p9, %r69, 0;
	@%p9 bra 	$L__BB0_11;
$L__BB0_12:
	setp.eq.s32 	%p10, %r18, 0;
	@%p10 bra 	$L__BB0_21;
	and.b32  	%r34, %r17, 7;
	setp.lt.u32 	%p11, %r18, 8;
	@%p11 bra 	$L__BB0_15;
	add.s32 	%r59, %r71, %r16;
	mul.wide.s32 	%rd32, %r59, 4;
	add.s64 	%rd33, %rd2, %rd32;
	ld.global.nc.f32 	%f132, [%rd33];
	mul.wide.u32 	%rd34, %r71, 4;
	add.s64 	%rd35, %rd1, %rd34;
	ld.global.nc.f32 	%f133, [%rd35];
	fma.rn.f32 	%f134, %f132, %f133, %f184;
	ld.global.nc.f32 	%f135, [%rd33+4];
	ld.global.nc.f32 	%f136, [%rd35+4];
	fma.rn.f32 	%f137, %f135, %f136, %f134;
	ld.global.nc.f32 	%f138, [%rd33+8];
	ld.global.nc.f32 	%f139, [%rd35+8];
	fma.rn.f32 	%f140, %f138, %f139, %f137;
	ld.global.nc.f32 	%f141, [%rd33+12];
	ld.global.nc.f32 	%f142, [%rd35+12];
	fma.rn.f32 	%f143, %f141, %f142, %f140;
	ld.global.nc.f32 	%f144, [%rd33+16];
	ld.global.nc.f32 	%f145, [%rd35+16];
	fma.rn.f32 	%f146, %f144, %f145, %f143;
	ld.global.nc.f32 	%f147, [%rd33+20];
	ld.global.nc.f32 	%f148, [%rd35+20];
	fma.rn.f32 	%f149, %f147, %f148, %f146;
	ld.global.nc.f32 	%f150, [%rd33+24];
	ld.global.nc.f32 	%f151, [%rd35+24];
	fma.rn.f32 	%f152, %f150, %f151, %f149;
	ld.global.nc.f32 	%f153, [%rd33+28];
	ld.global.nc.f32 	%f154, [%rd35+28];
	fma.rn.f32 	%f184, %f153, %f154, %f152;
	add.s32 	%r71, %r71, 8;
$L__BB0_15:
	setp.eq.s32 	%p12, %r34, 0;
	@%p12 bra 	$L__BB0_21;
	and.b32  	%r37, %r17, 3;
	setp.lt.u32 	%p13, %r34, 4;
	@%p13 bra 	$L__BB0_18;
	add.s32 	%r60, %r71, %r16;
	mul.wide.s32 	%rd36, %r60, 4;
	add.s64 	%rd37, %rd2, %rd36;
	ld.global.nc.f32 	%f156, [%rd37];
	mul.wide.u32 	%rd38, %r71, 4;
	add.s64 	%rd39, %rd1, %rd38;
	ld.global.nc.f32 	%f157, [%rd39];
	fma.rn.f32 	%f158, %f156, %f157, %f184;
	ld.global.nc.f32 	%f159, [%rd37+4];
	ld.global.nc.f32 	%f160, [%rd39+4];
	fma.rn.f32 	%f161, %f159, %f160, %f158;
	ld.global.nc.f32 	%f162, [%rd37+8];
	ld.global.nc.f32 	%f163, [%rd39+8];
	fma.rn.f32 	%f164, %f162, %f163, %f161;
	ld.global.nc.f32 	%f165, [%rd37+12];
	ld.global.nc.f32 	%f166, [%rd39+12];
	fma.rn.f32 	%f184, %f165, %f166, %f164;
	add.s32 	%r71, %r71, 4;
$L__BB0_18:
	setp.eq.s32 	%p14, %r37, 0;
	@%p14 bra 	$L__BB0_21;
	mul.wide.u32 	%rd40, %r71, 4;
	add.s64 	%rd51, %rd1, %rd40;
	add.s32 	%r75, %r71, %r16;
	neg.s32 	%r74, %r37;
$L__BB0_20:
	.pragma "nounroll";
	mul.wide.s32 	%rd41, %r75, 4;
	add.s64 	%rd42, %rd2, %rd41;
	ld.global.nc.f32 	%f167, [%rd42];
	ld.global.nc.f32 	%f168, [%rd51];
	fma.rn.f32 	%f184, %f167, %f168, %f184;
	add.s64 	%rd51, %rd51, 4;
	add.s32 	%r75, %r75, 1;
	add.s32 	%r74, %r74, 1;
	setp.ne.s32 	%p15, %r74, 0;
	@%p15 bra 	$L__BB0_20;
$L__BB0_21:
	cvta.to.global.u64 	%rd43, %rd18;
	mul.wide.s32 	%rd44, %r1, 4;
	add.s64 	%rd45, %rd43, %rd44;
	ld.global.nc.f32 	%f169, [%rd45];
	add.f32 	%f170, %f184, %f169;
	cvta.to.global.u64 	%rd46, %rd19;
	add.s64 	%rd47, %rd46, %rd44;
	st.global.f32 	[%rd47], %f170;
$L__BB0_22:
	ret;

}


// ===== COMPILED SASS (sm_100) =====

	.target	sm_100

	.elftype	@"ET_EXEC"


//--------------------- .note.nv.tkinfo           --------------------------
	.section	.note.nv.tkinfo,"",@"SHT_NOTE"
	.sectionflags	@"SHF_NOTE_NV_TKINFO"
	.tkinfo
        /*0018*/ 	.word	0x00000002
        /*0030*/ 	.string	""
        /*0030*/ 	.string	"ptxas"
        /*0030*/ 	.string	"Cuda compilation tools, release 13.0, V13.0.88"
        /*0030*/ 	.string	"Build cuda_13.0.r13.0/compiler.36424714_0"
        /*0030*/ 	.string	"-arch sm_100 -m 64 "



//--------------------- .note.nv.cuinfo           --------------------------
	.section	.note.nv.cuinfo,"",@"SHT_NOTE"
	.sectionflags	@"SHF_NOTE_NV_CUINFO"
        /*0018*/ 	.short	0x0002
        /*001a*/ 	.short	0x0064
        /*001c*/ 	.short	0x0082
	.zero		2


//--------------------- .nv.info                  --------------------------
	.section	.nv.info,"",@"SHT_CUDA_INFO"
	.align	4


	//----- nvinfo : EIATTR_REGCOUNT
	.align		4
        /*0000*/ 	.byte	0x04, 0x2f
        /*0002*/ 	.short	(.L_1 - .L_0)
	.align		4
.L_0:
        /*0004*/ 	.word	index@(_Z23matvec_kernel_optimizediiPKfS0_S0_Pf)
        /*0008*/ 	.word	0x0000001f


	//----- nvinfo : EIATTR_FRAME_SIZE
	.align		4
.L_1:
        /*000c*/ 	.byte	0x04, 0x11
        /*000e*/ 	.short	(.L_3 - .L_2)
	.align		4
.L_2:
        /*0010*/ 	.word	index@(_Z23matvec_kernel_optimizediiPKfS0_S0_Pf)
        /*0014*/ 	.word	0x00000000


	//----- nvinfo : EIATTR_MIN_STACK_SIZE
	.align		4
.L_3:
        /*0018*/ 	.byte	0x04, 0x12
        /*001a*/ 	.short	(.L_5 - .L_4)
	.align		4
.L_4:
        /*001c*/ 	.word	index@(_Z23matvec_kernel_optimizediiPKfS0_S0_Pf)
        /*0020*/ 	.word	0x00000000
.L_5:


//--------------------- .nv.compat                --------------------------
	.section	.nv.compat,"",@"SHT_CUDA_COMPAT_INFO"
	.align	4
        /*0000*/ 	.byte	0x02, 0x09, 0x00, 0x00, 0x02, 0x02, 0x01, 0x00, 0x02, 0x05, 0x05, 0x00, 0x03, 0x07, 0x01, 0x01
        /*0010*/ 	.byte	0x02, 0x03, 0x00, 0x00, 0x02, 0x06, 0x01, 0x00, 0x04, 0x0b, 0x08, 0x00, 0x09, 0x00, 0x00, 0x00
        /*0020*/ 	.byte	0x00, 0x00, 0x00, 0x00


//--------------------- .nv.info._Z23matvec_kernel_optimizediiPKfS0_S0_Pf --------------------------
	.section	.nv.info._Z23matvec_kernel_optimizediiPKfS0_S0_Pf,"",@"SHT_CUDA_INFO"
	.sectionflags	@""
	.align	4


	//----- nvinfo : EIATTR_CUDA_API_VERSION
	.align		4
        /*0000*/ 	.byte	0x04, 0x37
        /*0002*/ 	.short	(.L_7 - .L_6)
.L_6:
        /*0004*/ 	.word	0x00000082


	//----- nvinfo : EIATTR_KPARAM_INFO
	.align		4
.L_7:
        /*0008*/ 	.byte	0x04, 0x17
        /*000a*/ 	.short	(.L_9 - .L_8)
.L_8:
        /*000c*/ 	.word	0x00000000
        /*0010*/ 	.short	0x0005
        /*0012*/ 	.short	0x0020
        /*0014*/ 	.byte	0x00, 0xf5, 0x21, 0x00


	//----- nvinfo : EIATTR_KPARAM_INFO
	.align		4
.L_9:
        /*0018*/ 	.byte	0x04, 0x17
        /*001a*/ 	.short	(.L_11 - .L_10)
.L_10:
        /*001c*/ 	.word	0x00000000
        /*0020*/ 	.short	0x0004
        /*0022*/ 	.short	0x0018
        /*0024*/ 	.byte	0x00, 0xf5, 0x21, 0x00


	//----- nvinfo : EIATTR_KPARAM_INFO
	.align		4
.L_11:
        /*0028*/ 	.byte	0x04, 0x17
        /*002a*/ 	.short	(.L_13 - .L_12)
.L_12:
        /*002c*/ 	.word	0x00000000
        /*0030*/ 	.short	0x0003
        /*0032*/ 	.short	0x0010
        /*0034*/ 	.byte	0x00, 0xf5, 0x21, 0x00


	//----- nvinfo : EIATTR_KPARAM_INFO
	.align		4
.L_13:
        /*0038*/ 	.byte	0x04, 0x17
        /*003a*/ 	.short	(.L_15 - .L_14)
.L_14:
        /*003c*/ 	.word	0x00000000
        /*0040*/ 	.short	0x0002
        /*0042*/ 	.short	0x0008
        /*0044*/ 	.byte	0x00, 0xf5, 0x21, 0x00


	//----- nvinfo : EIATTR_KPARAM_INFO
	.align		4
.L_15:
        /*0048*/ 	.byte	0x04, 0x17
        /*004a*/ 	.short	(.L_17 - .L_16)
.L_16:
        /*004c*/ 	.word	0x00000000
        /*0050*/ 	.short	0x0001
        /*0052*/ 	.short	0x0004
        /*0054*/ 	.byte	0x00, 0xf0, 0x11, 0x00


	//----- nvinfo : EIATTR_KPARAM_INFO
	.align		4
.L_17:
        /*0058*/ 	.byte	0x04, 0x17
        /*005a*/ 	.short	(.L_19 - .L_18)
.L_18:
        /*005c*/ 	.word	0x00000000
        /*0060*/ 	.short	0x0000
        /*0062*/ 	.short	0x0000
        /*0064*/ 	.byte	0x00, 0xf0, 0x11, 0x00


	//----- nvinfo : EIATTR_SPARSE_MMA_MASK
	.align		4
.L_19:
        /*0068*/ 	.byte	0x03, 0x50
        /*006a*/ 	.short	0x0000


	//----- nvinfo : EIATTR_MAXREG_COUNT
	.align		4
        /*006c*/ 	.byte	0x03, 0x1b
        /*006e*/ 	.short	0x00ff


	//----- nvinfo : EIATTR_MERCURY_ISA_VERSION
	.align		4
        /*0070*/ 	.byte	0x03, 0x5f
        /*0072*/ 	.short	0x0101


	//----- nvinfo : EIATTR_VRC_CTA_INIT_COUNT
	.align		4
        /*0074*/ 	.byte	0x02, 0x4a
	.zero		1
	.zero		1


	//----- nvinfo : EIATTR_EXIT_INSTR_OFFSETS
	.align		4
        /*0078*/ 	.byte	0x04, 0x1c
        /*007a*/ 	.short	(.L_21 - .L_20)


	//   ....[0]....
.L_20:
        /*007c*/ 	.word	0x00000070


	//   ....[1]....
        /*0080*/ 	.word	0x000012c0


	//----- nvinfo : EIATTR_CBANK_PARAM_SIZE
	.align		4
.L_21:
        /*0084*/ 	.byte	0x03, 0x19
        /*0086*/ 	.short	0x0028


	//----- nvinfo : EIATTR_PARAM_CBANK
	.align		4
        /*0088*/ 	.byte	0x04, 0x0a
        /*008a*/ 	.short	(.L_23 - .L_22)
	.align		4
.L_22:
        /*008c*/ 	.word	index@(.nv.constant0._Z23matvec_kernel_optimizediiPKfS0_S0_Pf)
        /*0090*/ 	.short	0x0380
        /*0092*/ 	.short	0x0028


	//----- nvinfo : EIATTR_SW_WAR
	.align		4
.L_23:
        /*0094*/ 	.byte	0x04, 0x36
        /*0096*/ 	.short	(.L_25 - .L_24)
.L_24:
        /*0098*/ 	.word	0x00000008
.L_25:


//--------------------- .nv.callgraph             --------------------------
	.section	.nv.callgraph,"",@"SHT_CUDA_CALLGRAPH"
	.align	4
	.sectionentsize	8
	.align		4
        /*0000*/ 	.word	0x00000000
	.align		4
        /*0004*/ 	.word	0xffffffff
	.align		4
        /*0008*/ 	.word	0x00000000
	.align		4
        /*000c*/ 	.word	0xfffffffe
	.align		4
        /*0010*/ 	.word	0x00000000
	.align		4
        /*0014*/ 	.word	0xfffffffd
	.align		4
        /*0018*/ 	.word	0x00000000
	.align		4
        /*001c*/ 	.word	0xfffffffc


//--------------------- .text._Z23matvec_kernel_optimizediiPKfS0_S0_Pf --------------------------
	.section	.text._Z23matvec_kernel_optimizediiPKfS0_S0_Pf,"ax",@progbits
	.align	128
        .global         _Z23matvec_kernel_optimizediiPKfS0_S0_Pf
        .type           _Z23matvec_kernel_optimizediiPKfS0_S0_Pf,@function
        .size           _Z23matvec_kernel_optimizediiPKfS0_S0_Pf,(.L_x_11 - _Z23matvec_kernel_optimizediiPKfS0_S0_Pf)
        .other          _Z23matvec_kernel_optimizediiPKfS0_S0_Pf,@"STO_CUDA_ENTRY STV_DEFAULT"
_Z23matvec_kernel_optimizediiPKfS0_S0_Pf:
.text._Z23matvec_kernel_optimizediiPKfS0_S0_Pf:
[----:B------:R-:W-:Y:S01]  /*0000*/  LDC R1, c[0x0][0x37c] ;  /* 0x0000df00ff017b82 */ /* 0x000fe20000000800 */
[----:B------:R-:W0:Y:S07]  /*0010*/  S2R R3, SR_TID.X ;  /* 0x0000000000037919 */ /* 0x000e2e0000002100 */
[----:B------:R-:W0:Y:S01]  /*0020*/  S2UR UR4, SR_CTAID.X ;  /* 0x00000000000479c3 */ /* 0x000e220000002500 */
[----:B------:R-:W1:Y:S07]  /*0030*/  LDCU UR5, c[0x0][0x380] ;  /* 0x00007000ff0577ac */ /* 0x000e6e0008000800 */
[----:B------:R-:W0:Y:S02]  /*0040*/  LDC R0, c[0x0][0x360] ;  /* 0x0000d800ff007b82 */ /* 0x000e240000000800 */
[----:B0-----:R-:W-:-:S05]  /*0050*/  IMAD R0, R0, UR4, R3 ;  /* 0x0000000400007c24 */ /* 0x001fca000f8e0203 */
[----:B-1----:R-:W-:-:S13]  /*0060*/  ISETP.GE.AND P0, PT, R0, UR5, PT ;  /* 0x0000000500007c0c */ /* 0x002fda000bf06270 */
[----:B------:R-:W-:Y:S05]  /*0070*/  @P0 EXIT ;  /* 0x000000000000094d */ /* 0x000fea0003800000 */
[----:B------:R-:W0:Y:S01]  /*0080*/  LDCU UR12, c[0x0][0x384] ;  /* 0x00007080ff0c77ac */ /* 0x000e220008000800 */
[----:B------:R-:W-:Y:S01]  /*0090*/  HFMA2 R9, -RZ, RZ, 0, 0 ;  /* 0x00000000ff097431 */ /* 0x000fe200000001ff */
[----:B------:R-:W-:Y:S01]  /*00a0*/  MOV R6, RZ ;  /* 0x000000ff00067202 */ /* 0x000fe20000000f00 */
[----:B------:R-:W1:Y:S01]  /*00b0*/  LDCU.64 UR14, c[0x0][0x358] ;  /* 0x00006b00ff0e77ac */ /* 0x000e620008000a00 */
[----:B0-----:R-:W-:-:S09]  /*00c0*/  UISETP.GE.AND UP0, UPT, UR12, 0x4, UPT ;  /* 0x000000040c00788c */ /* 0x001fd2000bf06270 */
[----:B-1----:R-:W-:Y:S05]  /*00d0*/  BRA.U !UP0, `(.L_x_0) ;  /* 0x0000000508f07547 */ /* 0x002fea000b800000 */
[----:B------:R-:W0:Y:S01]  /*00e0*/  LDCU.64 UR10, c[0x0][0x398] ;  /* 0x00007300ff0a77ac */ /* 0x000e220008000a00 */
[----:B------:R-:W-:Y:S01]  /*00f0*/  IMAD R7, R0, UR12, RZ ;  /* 0x0000000c00077c24 */ /* 0x000fe2000f8e02ff */
[----:B------:R-:W-:Y:S01]  /*0100*/  MOV R6, RZ ;  /* 0x000000ff00067202 */ /* 0x000fe20000000f00 */
[----:B------:R-:W-:Y:S01]  /*0110*/  UIADD3 UR6, UPT, UPT, UR12, -0x4, URZ ;  /* 0xfffffffc0c067890 */ /* 0x000fe2000fffe0ff */
[----:B------:R-:W-:Y:S01]  /*0120*/  UMOV UR7, 0x0 ;  /* 0x0000000000077882 */ /* 0x000fe20000000000 */
[----:B------:R-:W-:Y:S02]  /*0130*/  UMOV UR4, URZ ;  /* 0x000000ff00047c82 */ /* 0x000fe40008000000 */
[----:B------:R-:W-:Y:S02]  /*0140*/  UISETP.GE.U32.AND UP1, UPT, UR6, 0xc, UPT ;  /* 0x0000000c0600788c */ /* 0x000fe4000bf26070 */
[----:B------:R-:W-:Y:S02]  /*0150*/  ULEA.HI UR8, UR6, 0x1, URZ, 0x1e ;  /* 0x0000000106087891 */ /* 0x000fe4000f8ff0ff */
[----:B------:R-:W-:-:S02]  /*0160*/  ULOP3.LUT UR5, UR6, 0xfffffffc, URZ, 0xc0, !UPT ;  /* 0xfffffffc06057892 */ /* 0x000fc4000f8ec0ff */
[----:B------:R-:W-:Y:S01]  /*0170*/  ULOP3.LUT UR9, UR8, 0x3, URZ, 0xc0, !UPT ;  /* 0x0000000308097892 */ /* 0x000fe2000f8ec0ff */
[----:B------:R-:W-:Y:S01]  /*0180*/  UMOV UR6, 0x20 ;  /* 0x0000002000067882 */ /* 0x000fe20000000000 */
[----:B------:R-:W-:Y:S02]  /*0190*/  UIADD3 UR5, UPT, UPT, UR5, 0x4, URZ ;  /* 0x0000000405057890 */ /* 0x000fe4000fffe0ff */
[----:B------:R-:W-:Y:S02]  /*01a0*/  UISETP.NE.AND UP0, UPT, UR9, URZ, UPT ;  /* 0x000000ff0900728c */ /* 0x000fe4000bf05270 */
[----:B0-----:R-:W-:Y:S01]  /*01b0*/  UIMAD.WIDE.U32 UR6, UR10, 0x1, UR6 ;  /* 0x000000010a0678a5 */ /* 0x001fe2000f8e0006 */
[----:B------:R-:W-:Y:S11]  /*01c0*/  BRA.U !UP1, `(.L_x_1) ;  /* 0x0000000509247547 */ /* 0x000ff6000b800000 */
[----:B------:R-:W0:Y:S01]  /*01d0*/  LDCU.64 UR12, c[0x0][0x388] ;  /* 0x00007100ff0c77ac */ /* 0x000e220008000a00 */
[----:B------:R-:W-:Y:S01]  /*01e0*/  HFMA2 R6, -RZ, RZ, 0, 0 ;  /* 0x00000000ff067431 */ /* 0x000fe200000001ff */
[----:B------:R-:W-:Y:S01]  /*01f0*/  MOV R8, R7 ;  /* 0x0000000700087202 */ /* 0x000fe20000000f00 */
[----:B------:R-:W-:Y:S02]  /*0200*/  UIADD3 UR10, UPT, UPT, UR7, UR11, URZ ;  /* 0x0000000b070a7290 */ /* 0x000fe4000fffe0ff */
[----:B------:R-:W-:-:S04]  /*0210*/  ULOP3.LUT UR8, UR8, 0x7ffffffc, URZ, 0xc0, !UPT ;  /* 0x7ffffffc08087892 */ /* 0x000fc8000f8ec0ff */
[----:B------:R-:W-:Y:S02]  /*0220*/  UIADD3 UR8, UPT, UPT, -UR8, URZ, URZ ;  /* 0x000000ff08087290 */ /* 0x000fe4000fffe1ff */
[----:B0-----:R-:W-:-:S04]  /*0230*/  UIADD3 UR4, UP1, UPT, UR12, 0x20, URZ ;  /* 0x000000200c047890 */ /* 0x001fc8000ff3e0ff */
[----:B------:R-:W-:Y:S02]  /*0240*/  UIADD3.X UR11, UPT, UPT, URZ, UR13, URZ, UP1, !UPT ;  /* 0x0000000dff0b7290 */ /* 0x000fe40008ffe4ff */
[----:B------:R-:W-:Y:S01]  /*0250*/  MOV R9, UR4 ;  /* 0x0000000400097c02 */ /* 0x000fe20008000f00 */
[----:B------:R-:W-:-:S03]  /*0260*/  UMOV UR4, URZ ;  /* 0x000000ff00047c82 */ /* 0x000fc60008000000 */
[----:B------:R-:W-:-:S07]  /*0270*/  MOV R10, UR11 ;  /* 0x0000000b000a7c02 */ /* 0x000fce0008000f00 */
.L_x_2:
[----:B------:R-:W-:Y:S02]  /*0280*/  MOV R2, UR6 ;  /* 0x0000000600027c02 */ /* 0x000fe40008000f00 */
[----:B------:R-:W-:Y:S02]  /*0290*/  MOV R5, UR10 ;  /* 0x0000000a00057c02 */ /* 0x000fe40008000f00 */
[----:B------:R-:W-:Y:S02]  /*02a0*/  MOV R4, R2 ;  /* 0x0000000200047202 */ /* 0x000fe40000000f00 */
[----:B------:R-:W-:Y:S02]  /*02b0*/  MOV R3, UR7 ;  /* 0x0000000700037c02 */ /* 0x000fe40008000f00 */
[----:B------:R-:W-:Y:S01]  /*02c0*/  MOV R2, R9 ;  /* 0x0000000900027202 */ /* 0x000fe20000000f00 */
[----:B------:R-:W-:Y:S01]  /*02d0*/  IMAD.WIDE R4, R8, 0x4, R4 ;  /* 0x0000000408047825 */ /* 0x000fe200078e0204 */
[----:B------:R-:W-:-:S04]  /*02e0*/  MOV R3, R10 ;  /* 0x0000000a00037202 */ /* 0x000fc80000000f00 */
[----:B------:R-:W2:Y:S04]  /*02f0*/  LDG.E.CONSTANT R15, desc[UR14][R4.64+-0x20] ;  /* 0xffffe00e040f7981 */ /* 0x000ea8000c1e9900 */
[----:B------:R-:W2:Y:S04]  /*0300*/  LDG.E.CONSTANT R16, desc[UR14][R2.64+-0x20] ;  /* 0xffffe00e02107981 */ /* 0x000ea8000c1e9900 */
[----:B------:R-:W3:Y:S04]  /*0310*/  LDG.E.CONSTANT R25, desc[UR14][R2.64+-0x1c] ;  /* 0xffffe40e02197981 */ /* 0x000ee8000c1e9900 */
[----:B------:R-:W3:Y:S04]  /*0320*/  LDG.E.CONSTANT R24, desc[UR14][R4.64+-0x1c] ;  /* 0xffffe40e04187981 */ /* 0x000ee8000c1e9900 */
[----:B------:R-:W4:Y:S04]  /*0330*/  LDG.E.CONSTANT R18, desc[UR14][R2.64+-0x18] ;  /* 0xffffe80e02127981 */ /* 0x000f28000c1e9900 */
[----:B------:R-:W4:Y:S04]  /*0340*/  LDG.E.CONSTANT R19, desc[UR14][R4.64+-0x18] ;  /* 0xffffe80e04137981 */ /* 0x000f28000c1e9900 */
[----:B------:R-:W5:Y:S04]  /*0350*/  LDG.E.CONSTANT R20, desc[UR14][R2.64+-0x14] ;  /* 0xffffec0e02147981 */ /* 0x000f68000c1e9900 */
        /* <DEDUP_REMOVED lines=11> */
[----:B------:R-:W5:Y:S01]  /*0410*/  LDG.E.CONSTANT R27, desc[UR14][R2.64+0x1c] ;  /* 0x00001c0e021b7981 */ /* 0x000f62000c1e9900 */
[----:B--2---:R-:W-:-:S03]  /*0420*/  FFMA R15, R15, R16, R6 ;  /* 0x000000100f0f7223 */ /* 0x004fc60000000006 */
[----:B------:R-:W2:Y:S04]  /*0430*/  LDG.E.CONSTANT R16, desc[UR14][R4.64] ;  /* 0x0000000e04107981 */ /* 0x000ea8000c1e9900 */
[----:B------:R-:W2:Y:S01]  /*0440*/  LDG.E.CONSTANT R6, desc[UR14][R4.64+0x4] ;  /* 0x0000040e04067981 */ /* 0x000ea2000c1e9900 */
[----:B---3--:R-:W-:-:S03]  /*0450*/  FFMA R24, R24, R25, R15 ;  /* 0x0000001918187223 */ /* 0x008fc6000000000f */
[----:B------:R-:W3:Y:S04]  /*0460*/  LDG.E.CONSTANT R15, desc[UR14][R2.64+0x4] ;  /* 0x0000040e020f7981 */ /* 0x000ee8000c1e9900 */
[----:B------:R-:W3:Y:S01]  /*0470*/  LDG.E.CONSTANT R25, desc[UR14][R2.64+0x14] ;  /* 0x0000140e02197981 */ /* 0x000ee2000c1e9900 */
[----:B----4-:R-:W-:-:S03]  /*0480*/  FFMA R24, R19, R18, R24 ;  /* 0x0000001213187223 */ /* 0x010fc60000000018 */
[----:B------:R-:W4:Y:S04]  /*0490*/  LDG.E.CONSTANT R19, desc[UR14][R2.64+0x8] ;  /* 0x0000080e02137981 */ /* 0x000f28000c1e9900 */
[----:B------:R-:W4:Y:S01]  /*04a0*/  LDG.E.CONSTANT R18, desc[UR14][R4.64+0x8] ;  /* 0x0000080e04127981 */ /* 0x000f22000c1e9900 */
[----:B-----5:R-:W-:-:S03]  /*04b0*/  FFMA R24, R21, R20, R24 ;  /* 0x0000001415187223 */ /* 0x020fc60000000018 */
[----:B------:R-:W5:Y:S04]  /*04c0*/  LDG.E.CONSTANT R21, desc[UR14][R2.64+0xc] ;  /* 0x00000c0e02157981 */ /* 0x000f68000c1e9900 */
[----:B------:R-:W5:Y:S01]  /*04d0*/  LDG.E.CONSTANT R20, desc[UR14][R4.64+0xc] ;  /* 0x00000c0e04147981 */ /* 0x000f62000c1e9900 */
[----:B------:R-:W-:-:S03]  /*04e0*/  FFMA R24, R23, R22, R24 ;  /* 0x0000001617187223 */ /* 0x000fc60000000018 */
[----:B------:R-:W5:Y:S04]  /*04f0*/  LDG.E.CONSTANT R22, desc[UR14][R2.64+0x10] ;  /* 0x0000100e02167981 */ /* 0x000f68000c1e9900 */
[----:B------:R-:W5:Y:S01]  /*0500*/  LDG.E.CONSTANT R23, desc[UR14][R4.64+0x10] ;  /* 0x0000100e04177981 */ /* 0x000f62000c1e9900 */
[----:B------:R-:W-:-:S03]  /*0510*/  FFMA R28, R13, R14, R24 ;  /* 0x0000000e0d1c7223 */ /* 0x000fc60000000018 */
[----:B------:R-:W5:Y:S04]  /*0520*/  LDG.E.CONSTANT R24, desc[UR14][R4.64+0x14] ;  /* 0x0000140e04187981 */ /* 0x000f68000c1e9900 */
[----:B------:R-:W5:Y:S04]  /*0530*/  LDG.E.CONSTANT R13, desc[UR14][R2.64+0x18] ;  /* 0x0000180e020d7981 */ /* 0x000f68000c1e9900 */
[----:B------:R-:W5:Y:S01]  /*0540*/  LDG.E.CONSTANT R14, desc[UR14][R4.64+0x18] ;  /* 0x0000180e040e7981 */ /* 0x000f62000c1e9900 */
[----:B------:R-:W-:-:S04]  /*0550*/  FFMA R9, R9, R10, R28 ;  /* 0x0000000a09097223 */ /* 0x000fc8000000001c */
[----:B------:R-:W-:Y:S01]  /*0560*/  FFMA R9, R12, R11, R9 ;  /* 0x0000000b0c097223 */ /* 0x000fe20000000009 */
[----:B------:R-:W-:-:S04]  /*0570*/  UIADD3 UR8, UPT, UPT, UR8, 0x4, URZ ;  /* 0x0000000408087890 */ /* 0x000fc8000fffe0ff */
[----:B------:R-:W-:Y:S01]  /*0580*/  UISETP.NE.AND UP1, UPT, UR8, URZ, UPT ;  /* 0x000000ff0800728c */ /* 0x000fe2000bf25270 */
[----:B------:R-:W-:Y:S01]  /*0590*/  IADD3 R8, PT, PT, R8, 0x10, RZ ;  /* 0x0000001008087810 */ /* 0x000fe20007ffe0ff */
[----:B------:R-:W-:Y:S01]  /*05a0*/  UIADD3 UR4, UPT, UPT, UR4, 0x10, URZ ;  /* 0x0000001004047890 */ /* 0x000fe2000fffe0ff */
[----:B--2---:R-:W-:-:S04]  /*05b0*/  FFMA R9, R16, R17, R9 ;  /* 0x0000001110097223 */ /* 0x004fc80000000009 */
[----:B---3--:R-:W-:-:S04]  /*05c0*/  FFMA R9, R6, R15, R9 ;  /* 0x0000000f06097223 */ /* 0x008fc80000000009 */
[----:B----4-:R-:W-:-:S04]  /*05d0*/  FFMA R9, R18, R19, R9 ;  /* 0x0000001312097223 */ /* 0x010fc80000000009 */
[----:B-----5:R-:W-:-:S04]  /*05e0*/  FFMA R20, R20, R21, R9 ;  /* 0x0000001514147223 */ /* 0x020fc80000000009 */
[----:B------:R-:W-:-:S04]  /*05f0*/  FFMA R23, R23, R22, R20 ;  /* 0x0000001617177223 */ /* 0x000fc80000000014 */
[----:B------:R-:W-:Y:S01]  /*0600*/  FFMA R23, R24, R25, R23 ;  /* 0x0000001918177223 */ /* 0x000fe20000000017 */
[----:B------:R-:W-:-:S03]  /*0610*/  IADD3 R9, P0, PT, R2, 0x40, RZ ;  /* 0x0000004002097810 */ /* 0x000fc60007f1e0ff */
[----:B------:R-:W-:Y:S01]  /*0620*/  FFMA R13, R14, R13, R23 ;  /* 0x0000000d0e0d7223 */ /* 0x000fe20000000017 */
[----:B------:R-:W-:-:S03]  /*0630*/  IADD3.X R10, PT, PT, RZ, R3, RZ, P0, !PT ;  /* 0x00000003ff0a7210 */ /* 0x000fc600007fe4ff */
[----:B------:R-:W-:Y:S01]  /*0640*/  FFMA R6, R26, R27, R13 ;  /* 0x0000001b1a067223 */ /* 0x000fe2000000000d */
[----:B------:R-:W-:Y:S06]  /*0650*/  BRA.U UP1, `(.L_x_2) ;  /* 0xfffffffd01087547 */ /* 0x000fec000b83ffff */
.L_x_1:
[----:B------:R-:W-:Y:S01]  /*0660*/  MOV R9, UR5 ;  /* 0x0000000500097c02 */ /* 0x000fe20008000f00 */
[----:B------:R-:W-:Y:S06]  /*0670*/  BRA.U !UP0, `(.L_x_0) ;  /* 0x0000000108887547 */ /* 0x000fec000b800000 */
[----:B------:R-:W0:Y:S01]  /*0680*/  LDCU.64 UR6, c[0x0][0x388] ;  /* 0x00007100ff0677ac */ /* 0x000e220008000a00 */
[----:B------:R-:W-:Y:S01]  /*0690*/  IADD3 R7, PT, PT, R7, UR4, RZ ;  /* 0x0000000407077c10 */ /* 0x000fe2000fffe0ff */
[----:B------:R-:W1:Y:S01]  /*06a0*/  LDCU.64 UR10, c[0x0][0x398] ;  /* 0x00007300ff0a77ac */ /* 0x000e620008000a00 */
[----:B------:R-:W-:Y:S02]  /*06b0*/  UIADD3 UR9, UPT, UPT, -UR9, URZ, URZ ;  /* 0x000000ff09097290 */ /* 0x000fe4000fffe1ff */
[----:B0-----:R-:W-:-:S04]  /*06c0*/  UIMAD.WIDE.U32 UR6, UR4, 0x4, UR6 ;  /* 0x00000004040678a5 */ /* 0x001fc8000f8e0006 */
[----:B------:R-:W-:Y:S02]  /*06d0*/  UIADD3 UR8, UP1, UPT, UR6, 0x8, URZ ;  /* 0x0000000806087890 */ /* 0x000fe4000ff3e0ff */
[----:B-1----:R-:W-:Y:S02]  /*06e0*/  UIADD3 UR5, UP0, UPT, UR10, 0x8, URZ ;  /* 0x000000080a057890 */ /* 0x002fe4000ff1e0ff */
[----:B------:R-:W-:Y:S02]  /*06f0*/  UIADD3.X UR6, UPT, UPT, URZ, UR7, URZ, UP1, !UPT ;  /* 0x00000007ff067290 */ /* 0x000fe40008ffe4ff */
[----:B------:R-:W-:Y:S01]  /*0700*/  MOV R10, UR8 ;  /* 0x00000008000a7c02 */ /* 0x000fe20008000f00 */
[----:B------:R-:W-:-:S03]  /*0710*/  UIADD3.X UR7, UPT, UPT, URZ, UR11, URZ, UP0, !UPT ;  /* 0x0000000bff077290 */ /* 0x000fc600087fe4ff */
[----:B------:R-:W-:-:S09]  /*0720*/  MOV R11, UR6 ;  /* 0x00000006000b7c02 */ /* 0x000fd20008000f00 */
.L_x_3:
[----:B------:R-:W-:Y:S02]  /*0730*/  MOV R4, UR5 ;  /* 0x0000000500047c02 */ /* 0x000fe40008000f00 */
[----:B------:R-:W-:Y:S02]  /*0740*/  MOV R5, UR7 ;  /* 0x0000000700057c02 */ /* 0x000fe40008000f00 */
[----:B------:R-:W-:Y:S02]  /*0750*/  MOV R2, R10 ;  /* 0x0000000a00027202 */ /* 0x000fe40000000f00 */
[----:B------:R-:W-:Y:S01]  /*0760*/  MOV R3, R11 ;  /* 0x0000000b00037202 */ /* 0x000fe20000000f00 */
[----:B------:R-:W-:-:S04]  /*0770*/  IMAD.WIDE R4, R7, 0x4, R4 ;  /* 0x0000000407047825 */ /* 0x000fc800078e0204 */
[----:B------:R-:W2:Y:S04]  /*0780*/  LDG.E.CONSTANT R8, desc[UR14][R2.64+-0x8] ;  /* 0xfffff80e02087981 */ /* 0x000ea8000c1e9900 */
[----:B------:R-:W2:Y:S04]  /*0790*/  LDG.E.CONSTANT R11, desc[UR14][R4.64+-0x8] ;  /* 0xfffff80e040b7981 */ /* 0x000ea8000c1e9900 */
[----:B------:R-:W3:Y:S04]  /*07a0*/  LDG.E.CONSTANT R10, desc[UR14][R2.64+-0x4] ;  /* 0xfffffc0e020a7981 */ /* 0x000ee8000c1e9900 */
[----:B------:R-:W3:Y:S04]  /*07b0*/  LDG.E.CONSTANT R13, desc[UR14][R4.64+-0x4] ;  /* 0xfffffc0e040d7981 */ /* 0x000ee8000c1e9900 */
[----:B------:R-:W4:Y:S04]  /*07c0*/  LDG.E.CONSTANT R12, desc[UR14][R2.64] ;  /* 0x0000000e020c7981 */ /* 0x000f28000c1e9900 */
[----:B------:R-:W4:Y:S04]  /*07d0*/  LDG.E.CONSTANT R15, desc[UR14][R4.64] ;  /* 0x0000000e040f7981 */ /* 0x000f28000c1e9900 */
[----:B------:R-:W5:Y:S04]  /*07e0*/  LDG.E.CONSTANT R17, desc[UR14][R4.64+0x4] ;  /* 0x0000040e04117981 */ /* 0x000f68000c1e9900 */
[----:B------:R-:W5:Y:S01]  /*07f0*/  LDG.E.CONSTANT R14, desc[UR14][R2.64+0x4] ;  /* 0x0000040e020e7981 */ /* 0x000f62000c1e9900 */
[----:B------:R-:W-:Y:S01]  /*0800*/  UIADD3 UR9, UPT, UPT, UR9, 0x1, URZ ;  /* 0x0000000109097890 */ /* 0x000fe2000fffe0ff */
[----:B------:R-:W-:-:S03]  /*0810*/  IADD3 R7, PT, PT, R7, 0x4, RZ ;  /* 0x0000000407077810 */ /* 0x000fc60007ffe0ff */
[----:B------:R-:W-:Y:S01]  /*0820*/  UISETP.NE.AND UP0, UPT, UR9, URZ, UPT ;  /* 0x000000ff0900728c */ /* 0x000fe2000bf05270 */
[----:B--2---:R-:W-:-:S04]  /*0830*/  FFMA R8, R11, R8, R6 ;  /* 0x000000080b087223 */ /* 0x004fc80000000006 */
[----:B---3--:R-:W-:Y:S01]  /*0840*/  FFMA R8, R13, R10, R8 ;  /* 0x0000000a0d087223 */ /* 0x008fe20000000008 */
[----:B------:R-:W-:-:S04]  /*0850*/  IADD3 R10, P0, PT, R2, 0x10, RZ ;  /* 0x00000010020a7810 */ /* 0x000fc80007f1e0ff */
[----:B------:R-:W-:Y:S01]  /*0860*/  IADD3.X R11, PT, PT, RZ, R3, RZ, P0, !PT ;  /* 0x00000003ff0b7210 */ /* 0x000fe200007fe4ff */
[----:B----4-:R-:W-:-:S04]  /*0870*/  FFMA R8, R15, R12, R8 ;  /* 0x0000000c0f087223 */ /* 0x010fc80000000008 */
[----:B-----5:R-:W-:Y:S01]  /*0880*/  FFMA R6, R17, R14, R8 ;  /* 0x0000000e11067223 */ /* 0x020fe20000000008 */
[----:B------:R-:W-:Y:S06]  /*0890*/  BRA.U UP0, `(.L_x_3) ;  /* 0xfffffffd00a47547 */ /* 0x000fec000b83ffff */
.L_x_0:
[----:B------:R-:W0:Y:S02]  /*08a0*/  LDCU UR6, c[0x0][0x384] ;  /* 0x00007080ff0677ac */ /* 0x000e240008000800 */
[----:B0-----:R-:W-:-:S13]  /*08b0*/  ISETP.GE.AND P0, PT, R9, UR6, PT ;  /* 0x0000000609007c0c */ /* 0x001fda000bf06270 */
[----:B------:R-:W-:Y:S05]  /*08c0*/  @P0 BRA `(.L_x_4) ;  /* 0x0000000800600947 */ /* 0x000fea0003800000 */
[C---:B------:R-:W-:Y:S02]  /*08d0*/  IADD3 R2, PT, PT, R9.reuse, -UR6, RZ ;  /* 0x8000000609027c10 */ /* 0x040fe4000fffe0ff */
[----:B------:R-:W-:Y:S02]  /*08e0*/  IADD3 R8, PT, PT, -R9, UR6, RZ ;  /* 0x0000000609087c10 */ /* 0x000fe4000fffe1ff */
[----:B------:R-:W-:Y:S02]  /*08f0*/  ISETP.GT.U32.AND P1, PT, R2, -0x10, PT ;  /* 0xfffffff00200780c */ /* 0x000fe40003f24070 */
[----:B------:R-:W-:-:S04]  /*0900*/  LOP3.LUT R24, R8, 0xf, RZ, 0xc0, !PT ;  /* 0x0000000f08187812 */ /* 0x000fc800078ec0ff */
[----:B------:R-:W-:-:S07]  /*0910*/  ISETP.NE.AND P0, PT, R24, RZ, PT ;  /* 0x000000ff1800720c */ /* 0x000fce0003f05270 */
[----:B------:R-:W-:Y:S06]  /*0920*/  @P1 BRA `(.L_x_5) ;  /* 0x0000000400101947 */ /* 0x000fec0003800000 */
[----:B------:R-:W0:Y:S01]  /*0930*/  LDC.64 R2, c[0x0][0x388] ;  /* 0x0000e200ff027b82 */ /* 0x000e220000000a00 */
[----:B------:R-:W1:Y:S01]  /*0940*/  LDCU.64 UR4, c[0x0][0x398] ;  /* 0x00007300ff0477ac */ /* 0x000e620008000a00 */
[----:B------:R-:W-:Y:S01]  /*0950*/  LOP3.LUT R10, R8, 0xfffffff0, RZ, 0xc0, !PT ;  /* 0xfffffff0080a7812 */ /* 0x000fe200078ec0ff */
[----:B------:R-:W-:-:S03]  /*0960*/  IMAD R7, R0, UR6, R9 ;  /* 0x0000000600077c24 */ /* 0x000fc6000f8e0209 */
[----:B------:R-:W-:Y:S01]  /*0970*/  IADD3 R10, PT, PT, -R10, RZ, RZ ;  /* 0x000000ff0a0a7210 */ /* 0x000fe20007ffe1ff */
[----:B-1----:R-:W-:-:S04]  /*0980*/  UIADD3 UR4, UP0, UPT, UR4, 0x20, URZ ;  /* 0x0000002004047890 */ /* 0x002fc8000ff1e0ff */
[----:B------:R-:W-:Y:S01]  /*0990*/  UIADD3.X UR5, UPT, UPT, URZ, UR5, URZ, UP0, !UPT ;  /* 0x00000005ff057290 */ /* 0x000fe200087fe4ff */
[----:B0-----:R-:W-:-:S03]  /*09a0*/  IMAD.WIDE.U32 R2, R9, 0x4, R2 ;  /* 0x0000000409027825 */ /* 0x001fc600078e0002 */
[----:B------:R-:W-:-:S04]  /*09b0*/  IADD3 R2, P1, PT, R2, 0x20, RZ ;  /* 0x0000002002027810 */ /* 0x000fc80007f3e0ff */
[----:B------:R-:W-:-:S09]  /*09c0*/  IADD3.X R3, PT, PT, RZ, R3, RZ, P1, !PT ;  /* 0x00000003ff037210 */ /* 0x000fd20000ffe4ff */
.L_x_6:
[----:B------:R-:W-:Y:S01]  /*09d0*/  MOV R4, UR4 ;  /* 0x0000000400047c02 */ /* 0x000fe20008000f00 */
[----:B------:R-:W2:Y:S01]  /*09e0*/  LDG.E.CONSTANT R14, desc[UR14][R2.64+-0x20] ;  /* 0xffffe00e020e7981 */ /* 0x000ea2000c1e9900 */
[----:B------:R-:W-:-:S03]  /*09f0*/  MOV R5, UR5 ;  /* 0x0000000500057c02 */ /* 0x000fc60008000f00 */
[----:B------:R-:W3:Y:S01]  /*0a00*/  LDG.E.CONSTANT R25, desc[UR14][R2.64+-0x1c] ;  /* 0xffffe40e02197981 */ /* 0x000ee2000c1e9900 */
[----:B------:R-:W-:-:S03]  /*0a10*/  IMAD.WIDE R4, R7, 0x4, R4 ;  /* 0x0000000407047825 */ /* 0x000fc600078e0204 */
[----:B------:R-:W4:Y:S04]  /*0a20*/  LDG.E.CONSTANT R16, desc[UR14][R2.64+-0x18] ;  /* 0xffffe80e02107981 */ /* 0x000f28000c1e9900 */
[----:B------:R-:W2:Y:S04]  /*0a30*/  LDG.E.CONSTANT R13, desc[UR14][R4.64+-0x20] ;  /* 0xffffe00e040d7981 */ /* 0x000ea8000c1e9900 */
[----:B------:R-:W3:Y:S04]  /*0a40*/  LDG.E.CONSTANT R15, desc[UR14][R4.64+-0x1c] ;  /* 0xffffe40e040f7981 */ /* 0x000ee8000c1e9900 */
        /* <DEDUP_REMOVED lines=13> */
[----:B------:R-:W3:Y:S01]  /*0b20*/  LDG.E.CONSTANT R14, desc[UR14][R2.64] ;  /* 0x0000000e020e7981 */ /* 0x000ee2000c1e9900 */
[----:B----4-:R-:W-:-:S03]  /*0b30*/  FFMA R26, R17, R16, R26 ;  /* 0x00000010111a7223 */ /* 0x010fc6000000001a */
[----:B------:R-:W3:Y:S04]  /*0b40*/  LDG.E.CONSTANT R15, desc[UR14][R4.64] ;  /* 0x0000000e040f7981 */ /* 0x000ee8000c1e9900 */
[----:B------:R-:W4:Y:S01]  /*0b50*/  LDG.E.CONSTANT R16, desc[UR14][R2.64+0x4] ;  /* 0x0000040e02107981 */ /* 0x000f22000c1e9900 */
[----:B-----5:R-:W-:-:S03]  /*0b60*/  FFMA R26, R21, R20, R26 ;  /* 0x00000014151a7223 */ /* 0x020fc6000000001a */
[----:B------:R-:W4:Y:S04]  /*0b70*/  LDG.E.CONSTANT R17, desc[UR14][R4.64+0x4] ;  /* 0x0000040e04117981 */ /* 0x000f28000c1e9900 */
[----:B------:R-:W5:Y:S01]  /*0b80*/  LDG.E.CONSTANT R21, desc[UR14][R2.64+0x8] ;  /* 0x0000080e02157981 */ /* 0x000f62000c1e9900 */
[----:B------:R-:W-:-:S03]  /*0b90*/  FFMA R26, R23, R22, R26 ;  /* 0x00000016171a7223 */ /* 0x000fc6000000001a */
        /* <DEDUP_REMOVED lines=8> */
[----:B------:R-:W5:Y:S04]  /*0c20*/  LDG.E.CONSTANT R11, desc[UR14][R4.64+0x14] ;  /* 0x0000140e040b7981 */ /* 0x000f68000c1e9900 */
[----:B------:R-:W5:Y:S01]  /*0c30*/  LDG.E.CONSTANT R25, desc[UR14][R2.64+0x1c] ;  /* 0x00001c0e02197981 */ /* 0x000f62000c1e9900 */
[----:B--2---:R-:W-:-:S03]  /*0c40*/  FFMA R28, R13, R6, R26 ;  /* 0x000000060d1c7223 */ /* 0x004fc6000000001a */
[----:B------:R0:W2:Y:S04]  /*0c50*/  LDG.E.CONSTANT R13, desc[UR14][R2.64+0x18] ;  /* 0x0000180e020d7981 */ /* 0x0000a8000c1e9900 */
[----:B------:R-:W2:Y:S04]  /*0c60*/  LDG.E.CONSTANT R6, desc[UR14][R4.64+0x18] ;  /* 0x0000180e04067981 */ /* 0x000ea8000c1e9900 */
[----:B------:R-:W2:Y:S01]  /*0c70*/  LDG.E.CONSTANT R26, desc[UR14][R4.64+0x1c] ;  /* 0x00001c0e041a7981 */ /* 0x000ea2000c1e9900 */
[----:B---3--:R-:W-:-:S04]  /*0c80*/  FFMA R14, R15, R14, R28 ;  /* 0x0000000e0f0e7223 */ /* 0x008fc8000000001c */
[----:B----4-:R-:W-:Y:S01]  /*0c90*/  FFMA R17, R17, R16, R14 ;  /* 0x0000001011117223 */ /* 0x010fe2000000000e */
[----:B------:R-:W-:-:S03]  /*0ca0*/  IADD3 R10, PT, PT, R10, 0x10, RZ ;  /* 0x000000100a0a7810 */ /* 0x000fc60007ffe0ff */
[----:B-----5:R-:W-:Y:S01]  /*0cb0*/  FFMA R17, R20, R21, R17 ;  /* 0x0000001514117223 */ /* 0x020fe20000000011 */
[----:B------:R-:W-:-:S03]  /*0cc0*/  ISETP.NE.AND P1, PT, R10, RZ, PT ;  /* 0x000000ff0a00720c */ /* 0x000fc60003f25270 */
[----:B------:R-:W-:-:S04]  /*0cd0*/  FFMA R17, R22, R23, R17 ;  /* 0x0000001716117223 */ /* 0x000fc80000000011 */
[----:B------:R-:W-:Y:S01]  /*0ce0*/  FFMA R18, R18, R19, R17 ;  /* 0x0000001312127223 */ /* 0x000fe20000000011 */
[----:B0-----:R-:W-:-:S03]  /*0cf0*/  IADD3 R2, P2, PT, R2, 0x40, RZ ;  /* 0x0000004002027810 */ /* 0x001fc60007f5e0ff */
[----:B------:R-:W-:Y:S01]  /*0d00*/  FFMA R11, R11, R12, R18 ;  /* 0x0000000c0b0b7223 */ /* 0x000fe20000000012 */
[----:B------:R-:W-:Y:S02]  /*0d10*/  IADD3.X R3, PT, PT, RZ, R3, RZ, P2, !PT ;  /* 0x00000003ff037210 */ /* 0x000fe400017fe4ff */
[----:B------:R-:W-:Y:S02]  /*0d20*/  IADD3 R9, PT, PT, R9, 0x10, RZ ;  /* 0x0000001009097810 */ /* 0x000fe40007ffe0ff */
[----:B------:R-:W-:Y:S01]  /*0d30*/  IADD3 R7, PT, PT, R7, 0x10, RZ ;  /* 0x0000001007077810 */ /* 0x000fe20007ffe0ff */
[----:B--2---:R-:W-:-:S04]  /*0d40*/  FFMA R11, R6, R13, R11 ;  /* 0x0000000d060b7223 */ /* 0x004fc8000000000b */
[----:B------:R-:W-:Y:S01]  /*0d50*/  FFMA R6, R26, R25, R11 ;  /* 0x000000191a067223 */ /* 0x000fe2000000000b */
[----:B------:R-:W-:Y:S06]  /*0d60*/  @P1 BRA `(.L_x_6) ;  /* 0xfffffffc00181947 */ /* 0x000fec000383ffff */
.L_x_5:
[----:B------:R-:W-:Y:S05]  /*0d70*/  @!P0 BRA `(.L_x_4) ;  /* 0x0000000400348947 */ /* 0x000fea0003800000 */
[----:B------:R-:W-:Y:S02]  /*0d80*/  ISETP.GE.U32.AND P0, PT, R24, 0x8, PT ;  /* 0x000000081800780c */ /* 0x000fe40003f06070 */
[----:B------:R-:W-:-:S04]  /*0d90*/  LOP3.LUT R20, R8, 0x7, RZ, 0xc0, !PT ;  /* 0x0000000708147812 */ /* 0x000fc800078ec0ff */
[----:B------:R-:W-:-:S07]  /*0da0*/  ISETP.NE.AND P1, PT, R20, RZ, PT ;  /* 0x000000ff1400720c */ /* 0x000fce0003f25270 */
[----:B------:R-:W-:Y:S06]  /*0db0*/  @!P0 BRA `(.L_x_7) ;  /* 0x0000000000788947 */ /* 0x000fec0003800000 */
[----:B------:R-:W0:Y:S01]  /*0dc0*/  LDC.64 R4, c[0x0][0x398] ;  /* 0x0000e600ff047b82 */ /* 0x000e220000000a00 */
[----:B------:R-:W-:-:S07]  /*0dd0*/  IMAD R7, R0, UR6, R9 ;  /* 0x0000000600077c24 */ /* 0x000fce000f8e0209 */
[----:B------:R-:W1:Y:S01]  /*0de0*/  LDC.64 R2, c[0x0][0x388] ;  /* 0x0000e200ff027b82 */ /* 0x000e620000000a00 */
[----:B0-----:R-:W-:-:S05]  /*0df0*/  IMAD.WIDE R4, R7, 0x4, R4 ;  /* 0x0000000407047825 */ /* 0x001fca00078e0204 */
[----:B------:R-:W2:Y:S01]  /*0e00*/  LDG.E.CONSTANT R15, desc[UR14][R4.64] ;  /* 0x0000000e040f7981 */ /* 0x000ea2000c1e9900 */
[----:B-1----:R-:W-:-:S03]  /*0e10*/  IMAD.WIDE.U32 R2, R9, 0x4, R2 ;  /* 0x0000000409027825 */ /* 0x002fc600078e0002 */
[----:B------:R-:W3:Y:S04]  /*0e20*/  LDG.E.CONSTANT R17, desc[UR14][R4.64+0x4] ;  /* 0x0000040e04117981 */ /* 0x000ee8000c1e9900 */
[----:B------:R-:W2:Y:S04]  /*0e30*/  LDG.E.CONSTANT R14, desc[UR14][R2.64] ;  /* 0x0000000e020e7981 */ /* 0x000ea8000c1e9900 */
        /* <DEDUP_REMOVED lines=13> */
[----:B------:R-:W-:Y:S01]  /*0f10*/  IADD3 R9, PT, PT, R9, 0x8, RZ ;  /* 0x0000000809097810 */ /* 0x000fe20007ffe0ff */
[----:B--2---:R-:W-:-:S04]  /*0f20*/  FFMA R14, R15, R14, R6 ;  /* 0x0000000e0f0e7223 */ /* 0x004fc80000000006 */
[----:B---3--:R-:W-:-:S04]  /*0f30*/  FFMA R14, R17, R16, R14 ;  /* 0x00000010110e7223 */ /* 0x008fc8000000000e */
[----:B----4-:R-:W-:-:S04]  /*0f40*/  FFMA R14, R19, R18, R14 ;  /* 0x00000012130e7223 */ /* 0x010fc8000000000e */
[----:B-----5:R-:W-:-:S04]  /*0f50*/  FFMA R14, R21, R22, R14 ;  /* 0x00000016150e7223 */ /* 0x020fc8000000000e */
[----:B------:R-:W-:-:S04]  /*0f60*/  FFMA R23, R23, R24, R14 ;  /* 0x0000001817177223 */ /* 0x000fc8000000000e */
[----:B------:R-:W-:-:S04]  /*0f70*/  FFMA R12, R12, R13, R23 ;  /* 0x0000000d0c0c7223 */ /* 0x000fc80000000017 */
[----:B------:R-:W-:-:S04]  /*0f80*/  FFMA R10, R7, R10, R12 ;  /* 0x0000000a070a7223 */ /* 0x000fc8000000000c */
[----:B------:R-:W-:-:S07]  /*0f90*/  FFMA R6, R11, R25, R10 ;  /* 0x000000190b067223 */ /* 0x000fce000000000a */
.L_x_7:
        /* <DEDUP_REMOVED lines=17> */
[----:B------:R-:W5:Y:S01]  /*10b0*/  LDG.E.CONSTANT R15, desc[UR14][R4.64+0xc] ;  /* 0x00000c0e040f7981 */ /* 0x000f62000c1e9900 */
[----:B------:R-:W-:Y:S01]  /*10c0*/  IADD3 R9, PT, PT, R9, 0x4, RZ ;  /* 0x0000000409097810 */ /* 0x000fe20007ffe0ff */
[----:B--2---:R-:W-:-:S04]  /*10d0*/  FFMA R7, R7, R10, R6 ;  /* 0x0000000a07077223 */ /* 0x004fc80000000006 */
[----:B---3--:R-:W-:-:S04]  /*10e0*/  FFMA R7, R12, R11, R7 ;  /* 0x0000000b0c077223 */ /* 0x008fc80000000007 */
[----:B----4-:R-:W-:-:S04]  /*10f0*/  FFMA R7, R14, R13, R7 ;  /* 0x0000000d0e077223 */ /* 0x010fc80000000007 */
[----:B-----5:R-:W-:-:S07]  /*1100*/  FFMA R6, R16, R15, R7 ;  /* 0x0000000f10067223 */ /* 0x020fce0000000007 */
.L_x_8:
[----:B------:R-:W-:Y:S05]  /*1110*/  @!P1 BRA `(.L_x_4) ;  /* 0x00000000004c9947 */ /* 0x000fea0003800000 */
[----:B------:R-:W0:Y:S01]  /*1120*/  LDC.64 R4, c[0x0][0x388] ;  /* 0x0000e200ff047b82 */ /* 0x000e220000000a00 */
[----:B------:R-:W-:Y:S01]  /*1130*/  IADD3 R10, PT, PT, -R8, RZ, RZ ;  /* 0x000000ff080a7210 */ /* 0x000fe20007ffe1ff */
[----:B------:R-:W-:-:S06]  /*1140*/  IMAD R7, R0, UR6, R9 ;  /* 0x0000000600077c24 */ /* 0x000fcc000f8e0209 */
[----:B------:R-:W1:Y:S01]  /*1150*/  LDC.64 R2, c[0x0][0x398] ;  /* 0x0000e600ff027b82 */ /* 0x000e620000000a00 */
[----:B0-----:R-:W-:-:S03]  /*1160*/  IMAD.WIDE.U32 R4, R9, 0x4, R4 ;  /* 0x0000000409047825 */ /* 0x001fc600078e0004 */
[----:B------:R-:W-:Y:S02]  /*1170*/  MOV R11, R4 ;  /* 0x00000004000b7202 */ /* 0x000fe40000000f00 */
[----:B------:R-:W-:-:S07]  /*1180*/  MOV R12, R5 ;  /* 0x00000005000c7202 */ /* 0x000fce0000000f00 */
.L_x_9:
[----:B-1----:R-:W-:Y:S01]  /*1190*/  IMAD.WIDE R4, R7, 0x4, R2 ;  /* 0x0000000407047825 */ /* 0x002fe200078e0202 */
[----:B------:R-:W-:Y:S02]  /*11a0*/  MOV R8, R11 ;  /* 0x0000000b00087202 */ /* 0x000fe40000000f00 */
[----:B------:R-:W-:-:S03]  /*11b0*/  MOV R9, R12 ;  /* 0x0000000c00097202 */ /* 0x000fc60000000f00 */
[----:B------:R-:W2:Y:S04]  /*11c0*/  LDG.E.CONSTANT R5, desc[UR14][R4.64] ;  /* 0x0000000e04057981 */ /* 0x000ea8000c1e9900 */
[----:B------:R-:W2:Y:S01]  /*11d0*/  LDG.E.CONSTANT R8, desc[UR14][R8.64] ;  /* 0x0000000e08087981 */ /* 0x000ea2000c1e9900 */
[----:B------:R-:W-:Y:S02]  /*11e0*/  IADD3 R10, PT, PT, R10, 0x1, RZ ;  /* 0x000000010a0a7810 */ /* 0x000fe40007ffe0ff */
[----:B------:R-:W-:Y:S02]  /*11f0*/  IADD3 R11, P1, PT, R11, 0x4, RZ ;  /* 0x000000040b0b7810 */ /* 0x000fe40007f3e0ff */
[----:B------:R-:W-:Y:S02]  /*1200*/  ISETP.NE.AND P0, PT, R10, RZ, PT ;  /* 0x000000ff0a00720c */ /* 0x000fe40003f05270 */
[----:B------:R-:W-:-:S02]  /*1210*/  IADD3 R7, PT, PT, R7, 0x1, RZ ;  /* 0x0000000107077810 */ /* 0x000fc40007ffe0ff */
[----:B------:R-:W-:Y:S01]  /*1220*/  IADD3.X R12, PT, PT, RZ, R12, RZ, P1, !PT ;  /* 0x0000000cff0c7210 */ /* 0x000fe20000ffe4ff */
[----:B--2---:R-:W-:-:S08]  /*1230*/  FFMA R6, R5, R8, R6 ;  /* 0x0000000805067223 */ /* 0x004fd00000000006 */
[----:B------:R-:W-:Y:S05]  /*1240*/  @P0 BRA `(.L_x_9) ;  /* 0xfffffffc00d00947 */ /* 0x000fea000383ffff */
.L_x_4:
[----:B------:R-:W0:Y:S08]  /*1250*/  LDC.64 R2, c[0x0][0x390] ;  /* 0x0000e400ff027b82 */ /* 0x000e300000000a00 */
[----:B------:R-:W1:Y:S01]  /*1260*/  LDC.64 R4, c[0x0][0x3a0] ;  /* 0x0000e800ff047b82 */ /* 0x000e620000000a00 */
[----:B0-----:R-:W-:-:S06]  /*1270*/  IMAD.WIDE R2, R0, 0x4, R2 ;  /* 0x0000000400027825 */ /* 0x001fcc00078e0202 */
[----:B------:R-:W2:Y:S01]  /*1280*/  LDG.E.CONSTANT R3, desc[UR14][R2.64] ;  /* 0x0000000e02037981 */ /* 0x000ea2000c1e9900 */
[----:B-1----:R-:W-:-:S04]  /*1290*/  IMAD.WIDE R4, R0, 0x4, R4 ;  /* 0x0000000400047825 */ /* 0x002fc800078e0204 */
[----:B--2---:R-:W-:-:S05]  /*12a0*/  FADD R7, R3, R6 ;  /* 0x0000000603077221 */ /* 0x004fca0000000000 */
[----:B------:R-:W-:Y:S01]  /*12b0*/  STG.E desc[UR14][R4.64], R7 ;  /* 0x0000000704007986 */ /* 0x000fe2000c10190e */
[----:B------:R-:W-:Y:S05]  /*12c0*/  EXIT ;  /* 0x000000000000794d */ /* 0x000fea0003800000 */
.L_x_10:
[----:B------:R-:W-:-:S00]  /*12d0*/  BRA `(.L_x_10) ;  /* 0xfffffffc00fc7947 */ /* 0x000fc0000383ffff */
[----:B------:R-:W-:-:S00]  /*12e0*/  NOP ;  /* 0x0000000000007918 */ /* 0x000fc00000000000 */
        /* <DEDUP_REMOVED lines=9> */
.L_x_11:


//--------------------- .nv.shared.reserved.0     --------------------------
	.section	.nv.shared.reserved.0,"aw",@nobits
	.weak		__nv_reservedSMEM_offset_0_alias
	.size		__nv_reservedSMEM_offset_0_alias, 0, 64
	.other		__nv_reservedSMEM_offset_0_alias,@"STO_CUDA_RESERVED_SHARED STV_DEFAULT"
__nv_reservedSMEM_offset_0_alias:
	.zero		0
	.zero		64


//--------------------- .nv.constant0._Z23matvec_kernel_optimizediiPKfS0_S0_Pf --------------------------
	.section	.nv.constant0._Z23matvec_kernel_optimizediiPKfS0_S0_Pf,"a",@progbits
	.sectionflags	@""
	.align	4
.nv.constant0._Z23matvec_kernel_optimizediiPKfS0_S0_Pf:
	.zero		936


//--------------------- SYMBOLS --------------------------

	.type		.nv.reservedSmem.offset0,@object
	.size		.nv.reservedSmem.offset0,0x4
